	.headerflags	@"EF_CUDA_TEXMODE_UNIFIED EF_CUDA_64BIT_ADDRESS EF_CUDA_ACCELERATORS EF_CUDA_SM90 EF_CUDA_VIRTUAL_SM(EF_CUDA_SM90)"
	.elftype	@"ET_EXEC"


//--------------------- .nv.info                  --------------------------
	.section	.nv.info,"",@"SHT_CUDA_INFO"
	.align	4


	//----- nvinfo : EIATTR_REGCOUNT
	.align		4
        /*0000*/ 	.byte	0x04, 0x2f
        /*0002*/ 	.short	(.L_1 - .L_0)
	.align		4
.L_0:
        /*0004*/ 	.word	index@(triton_poi_fused_cat_16)
        /*0008*/ 	.word	0x0000000d


	//----- nvinfo : EIATTR_MIN_STACK_SIZE
	.align		4
.L_1:
        /*000c*/ 	.byte	0x04, 0x12
        /*000e*/ 	.short	(.L_3 - .L_2)
	.align		4
.L_2:
        /*0010*/ 	.word	index@(triton_poi_fused_cat_16)
        /*0014*/ 	.word	0x00000000


	//----- nvinfo : EIATTR_FRAME_SIZE
	.align		4
.L_3:
        /*0018*/ 	.byte	0x04, 0x11
        /*001a*/ 	.short	(.L_5 - .L_4)
	.align		4
.L_4:
        /*001c*/ 	.word	index@(triton_poi_fused_cat_16)
        /*0020*/ 	.word	0x00000000


	//----- nvinfo : EIATTR_MIN_STACK_SIZE
	.align		4
.L_5:
        /*0024*/ 	.byte	0x04, 0x12
        /*0026*/ 	.short	(.L_7 - .L_6)
	.align		4
.L_6:
        /*0028*/ 	.word	index@(triton_poi_fused_cat_16)
        /*002c*/ 	.word	0x00000000
.L_7:


//--------------------- .nv.info.triton_poi_fused_cat_16 --------------------------
	.section	.nv.info.triton_poi_fused_cat_16,"",@"SHT_CUDA_INFO"
	.sectionflags	@""
	.align	4


	//----- nvinfo : EIATTR_CUDA_API_VERSION
	.align		4
        /*0000*/ 	.byte	0x04, 0x37
        /*0002*/ 	.short	(.L_9 - .L_8)
.L_8:
        /*0004*/ 	.word	0x0000007c


	//----- nvinfo : EIATTR_KPARAM_INFO
	.align		4
.L_9:
        /*0008*/ 	.byte	0x04, 0x17
        /*000a*/ 	.short	(.L_11 - .L_10)
.L_10:
        /*000c*/ 	.word	0x00000000
        /*0010*/ 	.short	0x0003
        /*0012*/ 	.short	0x0018
        /*0014*/ 	.byte	0x00, 0xf0, 0x11, 0x00


	//----- nvinfo : EIATTR_KPARAM_INFO
	.align		4
.L_11:
        /*0018*/ 	.byte	0x04, 0x17
        /*001a*/ 	.short	(.L_13 - .L_12)
.L_12:
        /*001c*/ 	.word	0x00000000
        /*0020*/ 	.short	0x0002
        /*0022*/ 	.short	0x0010
        /*0024*/ 	.byte	0x00, 0xf4, 0x21, 0x00


	//----- nvinfo : EIATTR_KPARAM_INFO
	.align		4
.L_13:
        /*0028*/ 	.byte	0x04, 0x17
        /*002a*/ 	.short	(.L_15 - .L_14)
.L_14:
        /*002c*/ 	.word	0x00000000
        /*0030*/ 	.short	0x0001
        /*0032*/ 	.short	0x0008
        /*0034*/ 	.byte	0x00, 0xf4, 0x21, 0x00


	//----- nvinfo : EIATTR_KPARAM_INFO
	.align		4
.L_15:
        /*0038*/ 	.byte	0x04, 0x17
        /*003a*/ 	.short	(.L_17 - .L_16)
.L_16:
        /*003c*/ 	.word	0x00000000
        /*0040*/ 	.short	0x0000
        /*0042*/ 	.short	0x0000
        /*0044*/ 	.byte	0x00, 0xf4, 0x21, 0x00


	//----- nvinfo : EIATTR_SPARSE_MMA_MASK
	.align		4
.L_17:
        /*0048*/ 	.byte	0x03, 0x50
        /*004a*/ 	.short	0x0000


	//----- nvinfo : EIATTR_MAXREG_COUNT
	.align		4
        /*004c*/ 	.byte	0x03, 0x1b
        /*004e*/ 	.short	0x00ff


	//----- nvinfo : EIATTR_EXIT_INSTR_OFFSETS
	.align		4
        /*0050*/ 	.byte	0x04, 0x1c
        /*0052*/ 	.short	(.L_19 - .L_18)


	//   ....[0]....
.L_18:
        /*0054*/ 	.word	0x00000300


	//   ....[1]....
        /*0058*/ 	.word	0x00000320


	//----- nvinfo : EIATTR_REQNTID
	.align		4
.L_19:
        /*005c*/ 	.byte	0x04, 0x10
        /*005e*/ 	.short	(.L_21 - .L_20)
.L_20:
        /*0060*/ 	.word	0x00000080
        /*0064*/ 	.word	0x00000001
        /*0068*/ 	.word	0x00000001


	//----- nvinfo : EIATTR_CBANK_PARAM_SIZE
	.align		4
.L_21:
        /*006c*/ 	.byte	0x03, 0x19
        /*006e*/ 	.short	0x001c


	//----- nvinfo : EIATTR_PARAM_CBANK
	.align		4
        /*0070*/ 	.byte	0x04, 0x0a
        /*0072*/ 	.short	(.L_23 - .L_22)
	.align		4
.L_22:
        /*0074*/ 	.word	index@(.nv.constant0.triton_poi_fused_cat_16)
        /*0078*/ 	.short	0x0210
        /*007a*/ 	.short	0x001c


	//----- nvinfo : EIATTR_SW_WAR
	.align		4
.L_23:
        /*007c*/ 	.byte	0x04, 0x36
        /*007e*/ 	.short	(.L_25 - .L_24)
.L_24:
        /*0080*/ 	.word	0x00000008
.L_25:


//--------------------- .nv.callgraph             --------------------------
	.section	.nv.callgraph,"",@"SHT_CUDA_CALLGRAPH"
	.align	4
	.sectionentsize	8
	.align		4
        /*0000*/ 	.word	0x00000000
	.align		4
        /*0004*/ 	.word	0xffffffff
	.align		4
        /*0008*/ 	.word	0x00000000
	.align		4
        /*000c*/ 	.word	0xfffffffe
	.align		4
        /*0010*/ 	.word	0x00000000
	.align		4
        /*0014*/ 	.word	0xfffffffd
	.align		4
        /*0018*/ 	.word	0x00000000
	.align		4
        /*001c*/ 	.word	0xfffffffc


//--------------------- .text.triton_poi_fused_cat_16 --------------------------
	.section	.text.triton_poi_fused_cat_16,"ax",@progbits
	.align	128
        .global         triton_poi_fused_cat_16
        .type           triton_poi_fused_cat_16,@function
        .size           triton_poi_fused_cat_16,(.L_x_1 - triton_poi_fused_cat_16)
        .other          triton_poi_fused_cat_16,@"STO_CUDA_ENTRY STV_DEFAULT"
triton_poi_fused_cat_16:
.text.triton_poi_fused_cat_16:
[----:B------:R-:W0:Y:S02]  /*0000*/  LDC R1, c[0x0][0x28] ;  /* 0x00000a00ff017b82 */ /* 0x000e240000000800 */
[----:B------:R-:W1:Y:S01]  /*0010*/  S2R R0, SR_TID.X ;  /* 0x0000000000007919 */ /* 0x000e620000002100 */
[----:B------:R-:W-:Y:S01]  /*0020*/  ULDC.64 UR4, c[0x0][0x218] ;  /* 0x0000860000047ab9 */ /* 0x000fe20000000a00 */
[----:B------:R-:W2:Y:S01]  /*0030*/  S2R R3, SR_CTAID.X ;  /* 0x0000000000037919 */ /* 0x000ea20000002500 */
[----:B-1----:R-:W-:-:S05]  /*0040*/  LOP3.LUT R0, R0, 0x7f, RZ, 0xc0, !PT ;  /* 0x0000007f00007812 */ /* 0x002fca00078ec0ff */
[----:B--2---:R-:W-:-:S04]  /*0050*/  IMAD R0, R3, 0x80, R0 ;  /* 0x0000008003007824 */ /* 0x004fc800078e0200 */
[C---:B------:R-:W-:Y:S01]  /*0060*/  IMAD.HI R8, R0.reuse, 0x38e38e39, RZ ;  /* 0x38e38e3900087827 */ /* 0x040fe200078e02ff */
[----:B------:R-:W-:Y:S02]  /*0070*/  SHF.R.S32.HI R3, RZ, 0x1f, R0 ;  /* 0x0000001fff037819 */ /* 0x000fe40000011400 */
[----:B------:R-:W-:Y:S02]  /*0080*/  ISETP.GE.AND P0, PT, R0, 0x2400, PT ;  /* 0x000024000000780c */ /* 0x000fe40003f06270 */
[----:B------:R-:W-:Y:S02]  /*0090*/  LEA.HI R4, R3, R0, RZ, 0x6 ;  /* 0x0000000003047211 */ /* 0x000fe400078f30ff */
[----:B------:R-:W1:Y:S01]  /*00a0*/  LDC.64 R2, c[0x0][0x210] ;  /* 0x00008400ff027b82 */ /* 0x000e620000000a00 */
[----:B------:R-:W-:Y:S02]  /*00b0*/  SHF.R.U32.HI R9, RZ, 0x1f, R8 ;  /* 0x0000001fff097819 */ /* 0x000fe40000011608 */
[----:B------:R-:W-:-:S02]  /*00c0*/  SHF.R.S32.HI R5, RZ, 0x6, R4 ;  /* 0x00000006ff057819 */ /* 0x000fc40000011404 */
[----:B------:R-:W-:-:S03]  /*00d0*/  LEA.HI.SX32 R9, R8, R9, 0x17 ;  /* 0x0000000908097211 */ /* 0x000fc600078fbaff */
[----:B------:R-:W-:-:S05]  /*00e0*/  IMAD.HI R6, R5, 0x38e38e39, RZ ;  /* 0x38e38e3905067827 */ /* 0x000fca00078e02ff */
[----:B------:R-:W-:-:S04]  /*00f0*/  SHF.R.U32.HI R7, RZ, 0x1f, R6 ;  /* 0x0000001fff077819 */ /* 0x000fc80000011606 */
[----:B------:R-:W-:Y:S02]  /*0100*/  LEA.HI.SX32 R6, R6, R7, 0x1d ;  /* 0x0000000706067211 */ /* 0x000fe400078feaff */
[----:B------:R-:W-:Y:S01]  /*0110*/  LOP3.LUT R7, R4, 0xffffffc0, RZ, 0xc0, !PT ;  /* 0xffffffc004077812 */ /* 0x000fe200078ec0ff */
[C---:B------:R-:W-:Y:S02]  /*0120*/  IMAD R4, R9.reuse, 0x480, RZ ;  /* 0x0000048009047824 */ /* 0x040fe400078e02ff */
[----:B------:R-:W-:Y:S02]  /*0130*/  IMAD R6, R6, -0x24, R5 ;  /* 0xffffffdc06067824 */ /* 0x000fe400078e0205 */
[----:B------:R-:W-:Y:S01]  /*0140*/  IMAD.IADD R7, R0, 0x1, -R7 ;  /* 0x0000000100077824 */ /* 0x000fe200078e0a07 */
[----:B------:R-:W-:Y:S01]  /*0150*/  SHF.R.S32.HI R8, RZ, 0x1f, R4 ;  /* 0x0000001fff087819 */ /* 0x000fe20000011404 */
[C---:B------:R-:W-:Y:S01]  /*0160*/  IMAD.SHL.U32 R5, R6.reuse, 0x40, RZ ;  /* 0x0000004006057824 */ /* 0x040fe200078e00ff */
[----:B------:R-:W-:Y:S01]  /*0170*/  ISETP.GE.AND P1, PT, R6, 0x12, PT ;  /* 0x000000120600780c */ /* 0x000fe20003f26270 */
[----:B------:R-:W-:Y:S01]  /*0180*/  IMAD R9, R9, -0x900, R0 ;  /* 0xfffff70009097824 */ /* 0x000fe200078e0200 */
[----:B------:R-:W-:-:S02]  /*0190*/  SHF.R.S32.HI R10, RZ, 0x1f, R7 ;  /* 0x0000001fff0a7819 */ /* 0x000fc40000011407 */
[--C-:B------:R-:W-:Y:S01]  /*01a0*/  IADD3 R7, P4, P5, R5, R7, R4.reuse ;  /* 0x0000000705077210 */ /* 0x100fe20007d9e004 */
[----:B------:R-:W-:Y:S01]  /*01b0*/  IMAD.IADD R9, R9, 0x1, R4 ;  /* 0x0000000109097824 */ /* 0x000fe200078e0204 */
[----:B------:R-:W-:Y:S02]  /*01c0*/  SHF.R.S32.HI R5, RZ, 0x1f, R5 ;  /* 0x0000001fff057819 */ /* 0x000fe40000011405 */
[----:B------:R-:W-:Y:S01]  /*01d0*/  ISETP.LT.AND P3, PT, R0, 0x2400, !P1 ;  /* 0x000024000000780c */ /* 0x000fe20004f61270 */
[----:B-1----:R-:W-:Y:S01]  /*01e0*/  IMAD.WIDE R2, R9, 0x4, R2 ;  /* 0x0000000409027825 */ /* 0x002fe200078e0202 */
[----:B------:R-:W-:Y:S02]  /*01f0*/  ISETP.GT.AND P2, PT, R6, 0x11, !P0 ;  /* 0x000000110600780c */ /* 0x000fe40004744270 */
[----:B------:R-:W-:Y:S02]  /*0200*/  IADD3.X R10, R5, R10, R8, P4, P5 ;  /* 0x0000000a050a7210 */ /* 0x000fe400027ea408 */
[----:B------:R-:W-:-:S02]  /*0210*/  CS2R R8, SRZ ;  /* 0x0000000000087805 */ /* 0x000fc4000001ff00 */
[C---:B------:R-:W-:Y:S01]  /*0220*/  LEA R6, P4, R7.reuse, UR4, 0x2 ;  /* 0x0000000407067c11 */ /* 0x040fe2000f8810ff */
[----:B------:R-:W1:Y:S03]  /*0230*/  LDC.64 R4, c[0x0][0x220] ;  /* 0x00008800ff047b82 */ /* 0x000e660000000a00 */
[----:B------:R-:W-:Y:S01]  /*0240*/  LEA.HI.X R7, R7, UR5, R10, 0x2, P4 ;  /* 0x0000000507077c11 */ /* 0x000fe2000a0f140a */
[----:B------:R-:W-:Y:S02]  /*0250*/  ULDC.64 UR4, c[0x0][0x208] ;  /* 0x0000820000047ab9 */ /* 0x000fe40000000a00 */
[----:B------:R-:W2:Y:S04]  /*0260*/  @P3 LDG.E R8, desc[UR4][R2.64] ;  /* 0x0000000402083981 */ /* 0x000ea8000c1e1900 */
[----:B------:R-:W3:Y:S01]  /*0270*/  @P2 LDG.E R9, desc[UR4][R6.64+-0x1200] ;  /* 0xffee000406092981 */ /* 0x000ee2000c1e1900 */
[----:B-1----:R-:W-:Y:S01]  /*0280*/  IMAD.WIDE R4, R0, 0x4, R4 ;  /* 0x0000000400047825 */ /* 0x002fe200078e0204 */
[----:B--2---:R-:W-:-:S02]  /*0290*/  SEL R8, R8, RZ, P3 ;  /* 0x000000ff08087207 */ /* 0x004fc40001800000 */
[----:B---3--:R-:W-:Y:S02]  /*02a0*/  SEL R9, R9, RZ, P2 ;  /* 0x000000ff09097207 */ /* 0x008fe40001000000 */
[----:B------:R-:W-:Y:S02]  /*02b0*/  FSETP.GT.AND P2, PT, R8, RZ, PT ;  /* 0x000000ff0800720b */ /* 0x000fe40003f44000 */
[----:B------:R-:W-:-:S11]  /*02c0*/  FSETP.GT.AND P3, PT, R9, RZ, PT ;  /* 0x000000ff0900720b */ /* 0x000fd60003f64000 */
[----:B------:R-:W-:Y:S02]  /*02d0*/  @!P2 FMUL R8, R8, 0.20000000298023223877 ;  /* 0x3e4ccccd0808a820 */ /* 0x000fe40000400000 */
[----:B------:R-:W-:-:S05]  /*02e0*/  @!P3 FMUL R9, R9, 0.20000000298023223877 ;  /* 0x3e4ccccd0909b820 */ /* 0x000fca0000400000 */
[----:B------:R-:W-:Y:S01]  /*02f0*/  FSEL R9, R8, R9, !P1 ;  /* 0x0000000908097208 */ /* 0x000fe20004800000 */
[----:B------:R-:W-:Y:S06]  /*0300*/  @P0 EXIT ;  /* 0x000000000000094d */ /* 0x000fec0003800000 */
[----:B------:R-:W-:Y:S01]  /*0310*/  STG.E desc[UR4][R4.64], R9 ;  /* 0x0000000904007986 */ /* 0x000fe2000c101904 */
[----:B------:R-:W-:Y:S05]  /*0320*/  EXIT ;  /* 0x000000000000794d */ /* 0x000fea0003800000 */
.L_x_0:
[----:B------:R-:W-:-:S00]  /*0330*/  BRA `(.L_x_0) ;  /* 0xfffffffc00fc7947 */ /* 0x000fc0000383ffff */
[----:B------:R-:W-:-:S00]  /*0340*/  NOP ;  /* 0x0000000000007918 */ /* 0x000fc00000000000 */
        /* <DEDUP_REMOVED lines=11> */
.L_x_1:


//--------------------- .nv.constant0.triton_poi_fused_cat_16 --------------------------
	.section	.nv.constant0.triton_poi_fused_cat_16,"a",@progbits
	.sectionflags	@""
	.align	4
.nv.constant0.triton_poi_fused_cat_16:
	.zero		556
